	.headerflags	@"EF_CUDA_TEXMODE_UNIFIED EF_CUDA_64BIT_ADDRESS EF_CUDA_ACCELERATORS EF_CUDA_SM90 EF_CUDA_VIRTUAL_SM(EF_CUDA_SM90)"
	.elftype	@"ET_EXEC"


//--------------------- .nv.info                  --------------------------
	.section	.nv.info,"",@"SHT_CUDA_INFO"
	.align	4


	//----- nvinfo : EIATTR_REGCOUNT
	.align		4
        /*0000*/ 	.byte	0x04, 0x2f
        /*0002*/ 	.short	(.L_3 - .L_2)
	.align		4
.L_2:
        /*0004*/ 	.word	index@(triton_poi_fused__native_batch_norm_legit_no_training_relu_13)
        /*0008*/ 	.word	0x00000020


	//----- nvinfo : EIATTR_MIN_STACK_SIZE
	.align		4
.L_3:
        /*000c*/ 	.byte	0x04, 0x12
        /*000e*/ 	.short	(.L_5 - .L_4)
	.align		4
.L_4:
        /*0010*/ 	.word	index@(triton_poi_fused__native_batch_norm_legit_no_training_relu_13)
        /*0014*/ 	.word	0x00000000


	//----- nvinfo : EIATTR_FRAME_SIZE
	.align		4
.L_5:
        /*0018*/ 	.byte	0x04, 0x11
        /*001a*/ 	.short	(.L_7 - .L_6)
	.align		4
.L_6:
        /*001c*/ 	.word	index@(triton_poi_fused__native_batch_norm_legit_no_training_relu_13)
        /*0020*/ 	.word	0x00000000


	//----- nvinfo : EIATTR_MIN_STACK_SIZE
	.align		4
.L_7:
        /*0024*/ 	.byte	0x04, 0x12
        /*0026*/ 	.short	(.L_9 - .L_8)
	.align		4
.L_8:
        /*0028*/ 	.word	index@(triton_poi_fused__native_batch_norm_legit_no_training_relu_13)
        /*002c*/ 	.word	0x00000000
.L_9:


//--------------------- .nv.info.triton_poi_fused__native_batch_norm_legit_no_training_relu_13 --------------------------
	.section	.nv.info.triton_poi_fused__native_batch_norm_legit_no_training_relu_13,"",@"SHT_CUDA_INFO"
	.sectionflags	@""
	.align	4


	//----- nvinfo : EIATTR_CUDA_API_VERSION
	.align		4
        /*0000*/ 	.byte	0x04, 0x37
        /*0002*/ 	.short	(.L_11 - .L_10)
.L_10:
        /*0004*/ 	.word	0x0000007c


	//----- nvinfo : EIATTR_KPARAM_INFO
	.align		4
.L_11:
        /*0008*/ 	.byte	0x04, 0x17
        /*000a*/ 	.short	(.L_13 - .L_12)
.L_12:
        /*000c*/ 	.word	0x00000000
        /*0010*/ 	.short	0x0006
        /*0012*/ 	.short	0x0030
        /*0014*/ 	.byte	0x00, 0xf0, 0x11, 0x00


	//----- nvinfo : EIATTR_KPARAM_INFO
	.align		4
.L_13:
        /*0018*/ 	.byte	0x04, 0x17
        /*001a*/ 	.short	(.L_15 - .L_14)
.L_14:
        /*001c*/ 	.word	0x00000000
        /*0020*/ 	.short	0x0005
        /*0022*/ 	.short	0x0028
        /*0024*/ 	.byte	0x00, 0xf4, 0x21, 0x00


	//----- nvinfo : EIATTR_KPARAM_INFO
	.align		4
.L_15:
        /*0028*/ 	.byte	0x04, 0x17
        /*002a*/ 	.short	(.L_17 - .L_16)
.L_16:
        /*002c*/ 	.word	0x00000000
        /*0030*/ 	.short	0x0004
        /*0032*/ 	.short	0x0020
        /*0034*/ 	.byte	0x00, 0xf4, 0x21, 0x00


	//----- nvinfo : EIATTR_KPARAM_INFO
	.align		4
.L_17:
        /*0038*/ 	.byte	0x04, 0x17
        /*003a*/ 	.short	(.L_19 - .L_18)
.L_18:
        /*003c*/ 	.word	0x00000000
        /*0040*/ 	.short	0x0003
        /*0042*/ 	.short	0x0018
        /*0044*/ 	.byte	0x00, 0xf4, 0x21, 0x00


	//----- nvinfo : EIATTR_KPARAM_INFO
	.align		4
.L_19:
        /*0048*/ 	.byte	0x04, 0x17
        /*004a*/ 	.short	(.L_21 - .L_20)
.L_20:
        /*004c*/ 	.word	0x00000000
        /*0050*/ 	.short	0x0002
        /*0052*/ 	.short	0x0010
        /*0054*/ 	.byte	0x00, 0xf4, 0x21, 0x00


	//----- nvinfo : EIATTR_KPARAM_INFO
	.align		4
.L_21:
        /*0058*/ 	.byte	0x04, 0x17
        /*005a*/ 	.short	(.L_23 - .L_22)
.L_22:
        /*005c*/ 	.word	0x00000000
        /*0060*/ 	.short	0x0001
        /*0062*/ 	.short	0x0008
        /*0064*/ 	.byte	0x00, 0xf4, 0x21, 0x00


	//----- nvinfo : EIATTR_KPARAM_INFO
	.align		4
.L_23:
        /*0068*/ 	.byte	0x04, 0x17
        /*006a*/ 	.short	(.L_25 - .L_24)
.L_24:
        /*006c*/ 	.word	0x00000000
        /*0070*/ 	.short	0x0000
        /*0072*/ 	.short	0x0000
        /*0074*/ 	.byte	0x00, 0xf4, 0x21, 0x00


	//----- nvinfo : EIATTR_SPARSE_MMA_MASK
	.align		4
.L_25:
        /*0078*/ 	.byte	0x03, 0x50
        /*007a*/ 	.short	0x0000


	//----- nvinfo : EIATTR_MAXREG_COUNT
	.align		4
        /*007c*/ 	.byte	0x03, 0x1b
        /*007e*/ 	.short	0x00ff


	//----- nvinfo : EIATTR_EXIT_INSTR_OFFSETS
	.align		4
        /*0080*/ 	.byte	0x04, 0x1c
        /*0082*/ 	.short	(.L_27 - .L_26)


	//   ....[0]....
.L_26:
        /*0084*/ 	.word	0x00000710


	//----- nvinfo : EIATTR_REQNTID
	.align		4
.L_27:
        /*0088*/ 	.byte	0x04, 0x10
        /*008a*/ 	.short	(.L_29 - .L_28)
.L_28:
        /*008c*/ 	.word	0x00000080
        /*0090*/ 	.word	0x00000001
        /*0094*/ 	.word	0x00000001


	//----- nvinfo : EIATTR_CBANK_PARAM_SIZE
	.align		4
.L_29:
        /*0098*/ 	.byte	0x03, 0x19
        /*009a*/ 	.short	0x0034


	//----- nvinfo : EIATTR_PARAM_CBANK
	.align		4
        /*009c*/ 	.byte	0x04, 0x0a
        /*009e*/ 	.short	(.L_31 - .L_30)
	.align		4
.L_30:
        /*00a0*/ 	.word	index@(.nv.constant0.triton_poi_fused__native_batch_norm_legit_no_training_relu_13)
        /*00a4*/ 	.short	0x0210
        /*00a6*/ 	.short	0x0034


	//----- nvinfo : EIATTR_SW_WAR
	.align		4
.L_31:
        /*00a8*/ 	.byte	0x04, 0x36
        /*00aa*/ 	.short	(.L_33 - .L_32)
.L_32:
        /*00ac*/ 	.word	0x00000008
.L_33:


//--------------------- .nv.callgraph             --------------------------
	.section	.nv.callgraph,"",@"SHT_CUDA_CALLGRAPH"
	.align	4
	.sectionentsize	8
	.align		4
        /*0000*/ 	.word	0x00000000
	.align		4
        /*0004*/ 	.word	0xffffffff
	.align		4
        /*0008*/ 	.word	0x00000000
	.align		4
        /*000c*/ 	.word	0xfffffffe
	.align		4
        /*0010*/ 	.word	0x00000000
	.align		4
        /*0014*/ 	.word	0xfffffffd
	.align		4
        /*0018*/ 	.word	0x00000000
	.align		4
        /*001c*/ 	.word	0xfffffffc


//--------------------- .nv.constant4             --------------------------
	.section	.nv.constant4,"a",@progbits
	.align	8
	.align		8
.nv.constant4:
        /*0000*/ 	.dword	_$_str
	.align		8
        /*0008*/ 	.dword	_$_str_$_2


//--------------------- .text.triton_poi_fused__native_batch_norm_legit_no_training_relu_13 --------------------------
	.section	.text.triton_poi_fused__native_batch_norm_legit_no_training_relu_13,"ax",@progbits
	.align	128
        .global         triton_poi_fused__native_batch_norm_legit_no_training_relu_13
        .type           triton_poi_fused__native_batch_norm_legit_no_training_relu_13,@function
        .size           triton_poi_fused__native_batch_norm_legit_no_training_relu_13,(.L_x_1 - triton_poi_fused__native_batch_norm_legit_no_training_relu_13)
        .other          triton_poi_fused__native_batch_norm_legit_no_training_relu_13,@"STO_CUDA_ENTRY STV_DEFAULT"
triton_poi_fused__native_batch_norm_legit_no_training_relu_13:
.text.triton_poi_fused__native_batch_norm_legit_no_training_relu_13:
[----:B------:R-:W-:Y:S01]  /*0000*/  LDC R1, c[0x0][0x28] ;  /* 0x00000a00ff017b82 */ /* 0x000fe20000000800 */
[----:B------:R-:W1:Y:S07]  /*0010*/  S2R R0, SR_TID.X ;  /* 0x0000000000007919 */ /* 0x000e6e0000002100 */
[----:B------:R-:W2:Y:S01]  /*0020*/  LDC.64 R4, c[0x0][0x220] ;  /* 0x00008800ff047b82 */ /* 0x000ea20000000a00 */
[----:B------:R-:W-:Y:S01]  /*0030*/  ULDC.64 UR4, c[0x0][0x208] ;  /* 0x0000820000047ab9 */ /* 0x000fe20000000a00 */
[----:B------:R-:W3:Y:S06]  /*0040*/  S2R R7, SR_CTAID.X ;  /* 0x0000000000077919 */ /* 0x000eec0000002500 */
[----:B------:R-:W4:Y:S08]  /*0050*/  LDC.64 R12, c[0x0][0x218] ;  /* 0x00008600ff0c7b82 */ /* 0x000f300000000a00 */
[----:B------:R-:W5:Y:S08]  /*0060*/  LDC.64 R22, c[0x0][0x210] ;  /* 0x00008400ff167b82 */ /* 0x000f700000000a00 */
[----:B------:R-:W5:Y:S01]  /*0070*/  LDC.64 R20, c[0x0][0x228] ;  /* 0x00008a00ff147b82 */ /* 0x000f620000000a00 */
[----:B-1----:R-:W-:-:S07]  /*0080*/  SHF.L.U32 R0, R0, 0x2, RZ ;  /* 0x0000000200007819 */ /* 0x002fce00000006ff */
[----:B------:R-:W1:Y:S01]  /*0090*/  LDC.64 R24, c[0x0][0x230] ;  /* 0x00008c00ff187b82 */ /* 0x000e620000000a00 */
[----:B---3--:R-:W-:Y:S02]  /*00a0*/  SHF.R.S32.HI R3, RZ, 0x15, R7 ;  /* 0x00000015ff037819 */ /* 0x008fe40000011407 */
[----:B------:R-:W-:Y:S02]  /*00b0*/  LOP3.LUT R0, R0, 0x1fc, RZ, 0xc0, !PT ;  /* 0x000001fc00007812 */ /* 0x000fe400078ec0ff */
[----:B------:R-:W-:Y:S02]  /*00c0*/  SGXT R3, R3, 0x1 ;  /* 0x000000010303781a */ /* 0x000fe40000000200 */
[----:B------:R-:W-:-:S04]  /*00d0*/  LEA R0, R7, R0, 0xa ;  /* 0x0000000007007211 */ /* 0x000fc800078e50ff */
[----:B------:R-:W-:-:S04]  /*00e0*/  LEA.HI R3, R3, R0, RZ, 0x7 ;  /* 0x0000000003037211 */ /* 0x000fc800078f38ff */
[----:B------:R-:W-:-:S04]  /*00f0*/  LOP3.LUT R3, R3, 0xffffff80, RZ, 0xc0, !PT ;  /* 0xffffff8003037812 */ /* 0x000fc800078ec0ff */
[----:B------:R-:W-:-:S05]  /*0100*/  IADD3 R3, R0, -R3, RZ ;  /* 0x8000000300037210 */ /* 0x000fca0007ffe0ff */
[----:B--2---:R-:W-:-:S06]  /*0110*/  IMAD.WIDE R4, R3, 0x4, R4 ;  /* 0x0000000403047825 */ /* 0x004fcc00078e0204 */
[----:B------:R-:W2:Y:S01]  /*0120*/  LDG.E.EL.128 R4, desc[UR4][R4.64] ;  /* 0x0000000404047981 */ /* 0x000ea2000c2e1d00 */
[----:B----4-:R-:W-:-:S04]  /*0130*/  IMAD.WIDE R12, R3, 0x4, R12 ;  /* 0x00000004030c7825 */ /* 0x010fc800078e020c */
[----:B-----5:R-:W-:Y:S02]  /*0140*/  IMAD.WIDE R22, R0, 0x4, R22 ;  /* 0x0000000400167825 */ /* 0x020fe400078e0216 */
[----:B------:R-:W3:Y:S02]  /*0150*/  LDG.E.EL.128 R12, desc[UR4][R12.64] ;  /* 0x000000040c0c7981 */ /* 0x000ee4000c2e1d00 */
[C---:B0-----:R-:W-:Y:S02]  /*0160*/  IMAD.WIDE R20, R3.reuse, 0x4, R20 ;  /* 0x0000000403147825 */ /* 0x041fe400078e0214 */
[----:B------:R-:W3:Y:S02]  /*0170*/  LDG.E.128 R16, desc[UR4][R22.64+0x800] ;  /* 0x0008000416107981 */ /* 0x000ee4000c1e1d00 */
[----:B-1----:R-:W-:-:S04]  /*0180*/  IMAD.WIDE R24, R3, 0x4, R24 ;  /* 0x0000000403187825 */ /* 0x002fc800078e0218 */
[----:B--2---:R-:W-:Y:S01]  /*0190*/  FADD R6, R6, 9.9999997473787516356e-06 ;  /* 0x3727c5ac06067421 */ /* 0x004fe20000000000 */
[----:B------:R-:W-:Y:S01]  /*01a0*/  FADD R2, R4, 9.9999997473787516356e-06 ;  /* 0x3727c5ac04027421 */ /* 0x000fe20000000000 */
[----:B------:R-:W-:-:S03]  /*01b0*/  FADD R8, R5, 9.9999997473787516356e-06 ;  /* 0x3727c5ac05087421 */ /* 0x000fc60000000000 */
[----:B------:R-:W0:Y:S08]  /*01c0*/  MUFU.SQRT R26, R2 ;  /* 0x00000002001a7308 */ /* 0x000e300000002000 */
[----:B------:R-:W1:Y:S01]  /*01d0*/  MUFU.SQRT R6, R6 ;  /* 0x0000000600067308 */ /* 0x000e620000002000 */
[----:B0-----:R-:W-:-:S07]  /*01e0*/  FSETP.GT.AND P0, PT, R26, 8.50705917302346158658e+37, PT ;  /* 0x7e8000001a00780b */ /* 0x001fce0003f04000 */
[----:B------:R0:W2:Y:S01]  /*01f0*/  MUFU.SQRT R27, R8 ;  /* 0x00000008001b7308 */ /* 0x0000a20000002000 */
[----:B------:R-:W-:Y:S02]  /*0200*/  FSETP.GEU.AND P3, PT, R26, 1.175494350822287508e-38, PT ;  /* 0x008000001a00780b */ /* 0x000fe40003f6e000 */
[C---:B-1----:R-:W-:Y:S02]  /*0210*/  FSETP.GT.AND P2, PT, R6.reuse, 8.50705917302346158658e+37, PT ;  /* 0x7e8000000600780b */ /* 0x042fe40003f44000 */
[----:B------:R-:W-:Y:S01]  /*0220*/  FSETP.GEU.AND P5, PT, R6, 1.175494350822287508e-38, PT ;  /* 0x008000000600780b */ /* 0x000fe20003fae000 */
[----:B------:R-:W-:Y:S01]  /*0230*/  HFMA2.MMA R2, -RZ, RZ, 1.625, 0 ;  /* 0x3e800000ff027435 */ /* 0x000fe200000001ff */
[----:B0-----:R-:W4:Y:S01]  /*0240*/  LDG.E.128 R8, desc[UR4][R22.64] ;  /* 0x0000000416087981 */ /* 0x001f22000c1e1d00 */
[----:B------:R-:W-:Y:S01]  /*0250*/  @P0 FMUL R26, R26, 0.25 ;  /* 0x3e8000001a1a0820 */ /* 0x000fe20000400000 */
[----:B--2---:R-:W-:-:S05]  /*0260*/  FSETP.GT.AND P1, PT, R27, 8.50705917302346158658e+37, PT ;  /* 0x7e8000001b00780b */ /* 0x004fca0003f24000 */
[----:B------:R-:W-:Y:S01]  /*0270*/  @!P3 FMUL R26, R26, 16777216 ;  /* 0x4b8000001a1ab820 */ /* 0x000fe20000400000 */
[C---:B------:R-:W-:Y:S01]  /*0280*/  FSETP.GEU.AND P4, PT, R27.reuse, 1.175494350822287508e-38, PT ;  /* 0x008000001b00780b */ /* 0x040fe20003f8e000 */
[----:B------:R-:W-:Y:S02]  /*0290*/  @P2 FMUL R6, R6, 0.25 ;  /* 0x3e80000006062820 */ /* 0x000fe40000400000 */
[----:B------:R0:W1:Y:S01]  /*02a0*/  MUFU.RCP R5, R26 ;  /* 0x0000001a00057308 */ /* 0x0000620000001000 */
[----:B------:R-:W2:Y:S01]  /*02b0*/  LDG.E.EL.128 R20, desc[UR4][R20.64] ;  /* 0x0000000414147981 */ /* 0x000ea2000c2e1d00 */
[----:B------:R-:W-:Y:S02]  /*02c0*/  @!P5 FMUL R6, R6, 16777216 ;  /* 0x4b8000000606d820 */ /* 0x000fe40000400000 */
[----:B------:R-:W-:-:S04]  /*02d0*/  @P1 FMUL R27, R27, 0.25 ;  /* 0x3e8000001b1b1820 */ /* 0x000fc80000400000 */
[----:B------:R-:W5:Y:S02]  /*02e0*/  MUFU.RCP R6, R6 ;  /* 0x0000000600067308 */ /* 0x000f640000001000 */
[----:B------:R-:W-:Y:S01]  /*02f0*/  @!P4 FMUL R27, R27, 16777216 ;  /* 0x4b8000001b1bc820 */ /* 0x000fe20000400000 */
[----:B0-----:R-:W-:-:S05]  /*0300*/  FSEL R26, R2, 1, P0 ;  /* 0x3f800000021a7808 */ /* 0x001fca0000000000 */
[----:B------:R0:W-:Y:S01]  /*0310*/  MUFU.RCP R4, R27 ;  /* 0x0000001b00047308 */ /* 0x0001e20000001000 */
[----:B------:R-:W-:Y:S01]  /*0320*/  @!P3 FMUL R26, R26, 16777216 ;  /* 0x4b8000001a1ab820 */ /* 0x000fe20000400000 */
[----:B0-----:R-:W-:-:S03]  /*0330*/  FSEL R27, R2, 1, P2 ;  /* 0x3f800000021b7808 */ /* 0x001fc60001000000 */
[----:B-1----:R-:W-:Y:S02]  /*0340*/  FMUL R3, R5, R26 ;  /* 0x0000001a05037220 */ /* 0x002fe40000400000 */
[----:B------:R-:W-:-:S04]  /*0350*/  @!P5 FMUL R27, R27, 16777216 ;  /* 0x4b8000001b1bd820 */ /* 0x000fc80000400000 */
[----:B-----5:R-:W-:Y:S02]  /*0360*/  FMUL R5, R6, R27 ;  /* 0x0000001b06057220 */ /* 0x020fe40000400000 */
[----:B------:R-:W2:Y:S01]  /*0370*/  LDG.E.EL.128 R24, desc[UR4][R24.64] ;  /* 0x0000000418187981 */ /* 0x000ea2000c2e1d00 */
[----:B------:R-:W-:-:S04]  /*0380*/  FADD R7, R7, 9.9999997473787516356e-06 ;  /* 0x3727c5ac07077421 */ /* 0x000fc80000000000 */
[----:B------:R0:W1:Y:S01]  /*0390*/  MUFU.SQRT R28, R7 ;  /* 0x00000007001c7308 */ /* 0x0000620000002000 */
[----:B------:R-:W-:Y:S01]  /*03a0*/  FSEL R29, R2, 1, P1 ;  /* 0x3f800000021d7808 */ /* 0x000fe20000800000 */
[----:B0-----:R-:W0:Y:S01]  /*03b0*/  LDC.64 R6, c[0x0][0x238] ;  /* 0x00008e00ff067b82 */ /* 0x001e220000000a00 */
[C---:B-1----:R-:W-:Y:S02]  /*03c0*/  FSETP.GT.AND P0, PT, R28.reuse, 8.50705917302346158658e+37, PT ;  /* 0x7e8000001c00780b */ /* 0x042fe40003f04000 */
[----:B------:R-:W-:-:S11]  /*03d0*/  FSETP.GEU.AND P1, PT, R28, 1.175494350822287508e-38, PT ;  /* 0x008000001c00780b */ /* 0x000fd60003f2e000 */
[----:B------:R-:W-:-:S04]  /*03e0*/  @P0 FMUL R28, R28, 0.25 ;  /* 0x3e8000001c1c0820 */ /* 0x000fc80000400000 */
[----:B------:R-:W-:Y:S01]  /*03f0*/  @!P1 FMUL R28, R28, 16777216 ;  /* 0x4b8000001c1c9820 */ /* 0x000fe20000400000 */
[----:B------:R-:W-:-:S05]  /*0400*/  @!P4 FMUL R29, R29, 16777216 ;  /* 0x4b8000001d1dc820 */ /* 0x000fca0000400000 */
[----:B------:R-:W1:Y:S01]  /*0410*/  MUFU.RCP R28, R28 ;  /* 0x0000001c001c7308 */ /* 0x000e620000001000 */
[----:B------:R-:W-:Y:S01]  /*0420*/  FMUL R4, R4, R29 ;  /* 0x0000001d04047220 */ /* 0x000fe20000400000 */
[----:B------:R-:W-:-:S05]  /*0430*/  FSEL R29, R2, 1, P0 ;  /* 0x3f800000021d7808 */ /* 0x000fca0000000000 */
[----:B------:R-:W-:Y:S01]  /*0440*/  @!P1 FMUL R29, R29, 16777216 ;  /* 0x4b8000001d1d9820 */ /* 0x000fe20000400000 */
[----:B---3--:R-:W-:Y:S01]  /*0450*/  FADD R19, R19, -R15 ;  /* 0x8000000f13137221 */ /* 0x008fe20000000000 */
[----:B------:R-:W-:Y:S01]  /*0460*/  FADD R16, R16, -R12 ;  /* 0x8000000c10107221 */ /* 0x000fe20000000000 */
[----:B------:R-:W-:Y:S01]  /*0470*/  FADD R18, R18, -R14 ;  /* 0x8000000e12127221 */ /* 0x000fe20000000000 */
[----:B-1----:R-:W-:Y:S01]  /*0480*/  FMUL R2, R28, R29 ;  /* 0x0000001d1c027220 */ /* 0x002fe20000400000 */
[----:B------:R-:W-:Y:S01]  /*0490*/  FADD R17, R17, -R13 ;  /* 0x8000000d11117221 */ /* 0x000fe20000000000 */
[----:B----4-:R-:W-:Y:S01]  /*04a0*/  FADD R11, R11, -R15 ;  /* 0x8000000f0b0b7221 */ /* 0x010fe20000000000 */
[----:B------:R-:W-:Y:S01]  /*04b0*/  FADD R8, R8, -R12 ;  /* 0x8000000c08087221 */ /* 0x000fe20000000000 */
[----:B------:R-:W-:Y:S02]  /*04c0*/  FADD R12, R10, -R14 ;  /* 0x8000000e0a0c7221 */ /* 0x000fe40000000000 */
[C---:B------:R-:W-:Y:S01]  /*04d0*/  FMUL R10, R2.reuse, R11 ;  /* 0x0000000b020a7220 */ /* 0x040fe20000400000 */
[----:B------:R-:W-:Y:S01]  /*04e0*/  FMUL R2, R2, R19 ;  /* 0x0000001302027220 */ /* 0x000fe20000400000 */
[----:B------:R-:W-:Y:S01]  /*04f0*/  FADD R9, R9, -R13 ;  /* 0x8000000d09097221 */ /* 0x000fe20000000000 */
[C---:B------:R-:W-:Y:S01]  /*0500*/  FMUL R11, R5.reuse, R12 ;  /* 0x0000000c050b7220 */ /* 0x040fe20000400000 */
[----:B------:R-:W-:Y:S01]  /*0510*/  FMUL R5, R5, R18 ;  /* 0x0000001205057220 */ /* 0x000fe20000400000 */
[C---:B------:R-:W-:Y:S01]  /*0520*/  FMUL R15, R3.reuse, R8 ;  /* 0x00000008030f7220 */ /* 0x040fe20000400000 */
[C---:B------:R-:W-:Y:S01]  /*0530*/  FMUL R8, R4.reuse, R17 ;  /* 0x0000001104087220 */ /* 0x040fe20000400000 */
[----:B------:R-:W-:Y:S01]  /*0540*/  FMUL R13, R3, R16 ;  /* 0x00000010030d7220 */ /* 0x000fe20000400000 */
[----:B------:R-:W-:Y:S01]  /*0550*/  FMUL R12, R4, R9 ;  /* 0x00000009040c7220 */ /* 0x000fe20000400000 */
[----:B--2---:R-:W-:Y:S01]  /*0560*/  FFMA R2, R23, R2, R27 ;  /* 0x0000000217027223 */ /* 0x004fe2000000001b */
[----:B------:R-:W-:Y:S01]  /*0570*/  FFMA R5, R22, R5, R26 ;  /* 0x0000000516057223 */ /* 0x000fe2000000001a */
[----:B------:R-:W-:Y:S01]  /*0580*/  FFMA R8, R21, R8, R25 ;  /* 0x0000000815087223 */ /* 0x000fe20000000019 */
[----:B------:R-:W-:Y:S01]  /*0590*/  FFMA R10, R23, R10, R27 ;  /* 0x0000000a170a7223 */ /* 0x000fe2000000001b */
[C-C-:B------:R-:W-:Y:S01]  /*05a0*/  FFMA R3, R20.reuse, R15, R24.reuse ;  /* 0x0000000f14037223 */ /* 0x140fe20000000018 */
[----:B------:R-:W-:Y:S01]  /*05b0*/  FFMA R4, R20, R13, R24 ;  /* 0x0000000d14047223 */ /* 0x000fe20000000018 */
[----:B------:R-:W-:Y:S01]  /*05c0*/  FFMA R9, R21, R12, R25 ;  /* 0x0000000c15097223 */ /* 0x000fe20000000019 */
[----:B------:R-:W-:Y:S01]  /*05d0*/  FFMA R22, R22, R11, R26 ;  /* 0x0000000b16167223 */ /* 0x000fe2000000001a */
[----:B------:R-:W-:Y:S01]  /*05e0*/  FSETP.GEU.AND P6, PT, R2, RZ, PT ;  /* 0x000000ff0200720b */ /* 0x000fe20003fce000 */
[----:B0-----:R-:W-:Y:S01]  /*05f0*/  IMAD.WIDE R12, R0, 0x4, R6 ;  /* 0x00000004000c7825 */ /* 0x001fe200078e0206 */
[----:B------:R-:W-:-:S02]  /*0600*/  FSETP.GEU.AND P5, PT, R5, RZ, PT ;  /* 0x000000ff0500720b */ /* 0x000fc40003fae000 */
[----:B------:R-:W-:Y:S02]  /*0610*/  FSETP.GEU.AND P4, PT, R8, RZ, PT ;  /* 0x000000ff0800720b */ /* 0x000fe40003f8e000 */
[----:B------:R-:W-:Y:S02]  /*0620*/  FSETP.GEU.AND P3, PT, R10, RZ, PT ;  /* 0x000000ff0a00720b */ /* 0x000fe40003f6e000 */
[----:B------:R-:W-:Y:S02]  /*0630*/  SEL R7, R2, RZ, P6 ;  /* 0x000000ff02077207 */ /* 0x000fe40003000000 */
[----:B------:R-:W-:Y:S02]  /*0640*/  FSETP.GEU.AND P0, PT, R4, RZ, PT ;  /* 0x000000ff0400720b */ /* 0x000fe40003f0e000 */
[----:B------:R-:W-:Y:S02]  /*0650*/  FSETP.GEU.AND P2, PT, R22, RZ, PT ;  /* 0x000000ff1600720b */ /* 0x000fe40003f4e000 */
[----:B------:R-:W-:-:S02]  /*0660*/  FSETP.GEU.AND P1, PT, R9, RZ, PT ;  /* 0x000000ff0900720b */ /* 0x000fc40003f2e000 */
[----:B------:R-:W-:Y:S02]  /*0670*/  FSETP.GEU.AND P6, PT, R3, RZ, PT ;  /* 0x000000ff0300720b */ /* 0x000fe40003fce000 */
[----:B------:R-:W-:Y:S02]  /*0680*/  SEL R6, R5, RZ, P5 ;  /* 0x000000ff05067207 */ /* 0x000fe40002800000 */
[----:B------:R-:W-:Y:S02]  /*0690*/  SEL R5, R8, RZ, P4 ;  /* 0x000000ff08057207 */ /* 0x000fe40002000000 */
[----:B------:R-:W-:Y:S02]  /*06a0*/  SEL R11, R10, RZ, P3 ;  /* 0x000000ff0a0b7207 */ /* 0x000fe40001800000 */
[----:B------:R-:W-:Y:S02]  /*06b0*/  SEL R10, R22, RZ, P2 ;  /* 0x000000ff160a7207 */ /* 0x000fe40001000000 */
[----:B------:R-:W-:-:S02]  /*06c0*/  SEL R9, R9, RZ, P1 ;  /* 0x000000ff09097207 */ /* 0x000fc40000800000 */
[----:B------:R-:W-:Y:S02]  /*06d0*/  SEL R8, R3, RZ, P6 ;  /* 0x000000ff03087207 */ /* 0x000fe40003000000 */
[----:B------:R-:W-:-:S03]  /*06e0*/  SEL R4, R4, RZ, P0 ;  /* 0x000000ff04047207 */ /* 0x000fc60000000000 */
[----:B------:R-:W-:Y:S04]  /*06f0*/  STG.E.128 desc[UR4][R12.64], R8 ;  /* 0x000000080c007986 */ /* 0x000fe8000c101d04 */
[----:B------:R-:W-:Y:S01]  /*0700*/  STG.E.128 desc[UR4][R12.64+0x800], R4 ;  /* 0x000800040c007986 */ /* 0x000fe2000c101d04 */
[----:B------:R-:W-:Y:S05]  /*0710*/  EXIT ;  /* 0x000000000000794d */ /* 0x000fea0003800000 */
.L_x_0:
[----:B------:R-:W-:-:S00]  /*0720*/  BRA `(.L_x_0) ;  /* 0xfffffffc00fc7947 */ /* 0x000fc0000383ffff */
[----:B------:R-:W-:-:S00]  /*0730*/  NOP ;  /* 0x0000000000007918 */ /* 0x000fc00000000000 */
        /* <DEDUP_REMOVED lines=12> */
.L_x_1:


//--------------------- .nv.global.init           --------------------------
	.section	.nv.global.init,"aw",@progbits
.nv.global.init:
	.type		_$_str,@object
	.size		_$_str,(_$_str_$_2 - _$_str)
_$_str:
        /*0000*/ 	.byte	0x5f, 0x5f, 0x43, 0x55, 0x44, 0x41, 0x5f, 0x46, 0x54, 0x5a, 0x00
	.type		_$_str_$_2,@object
	.size		_$_str_$_2,(.L_1 - _$_str_$_2)
_$_str_$_2:
        /*000b*/ 	.byte	0x5f, 0x5f, 0x43, 0x55, 0x44, 0x41, 0x5f, 0x50, 0x52, 0x45, 0x43, 0x5f, 0x53, 0x51, 0x52, 0x54
        /*001b*/ 	.byte	0x00
.L_1:


//--------------------- .nv.constant0.triton_poi_fused__native_batch_norm_legit_no_training_relu_13 --------------------------
	.section	.nv.constant0.triton_poi_fused__native_batch_norm_legit_no_training_relu_13,"a",@progbits
	.sectionflags	@""
	.align	4
.nv.constant0.triton_poi_fused__native_batch_norm_legit_no_training_relu_13:
	.zero		580
